//
// Generated by NVIDIA NVVM Compiler
//
// Compiler Build ID: CL-36424714
// Cuda compilation tools, release 13.0, V13.0.88
// Based on NVVM 20.0.0
//

.version 9.0
.target sm_100
.address_size 64

	// .globl	_Z6MatAddPA3_iS0_S0_

.visible .entry _Z6MatAddPA3_iS0_S0_(
	.param .u64 .ptr .align 1 _Z6MatAddPA3_iS0_S0__param_0,
	.param .u64 .ptr .align 1 _Z6MatAddPA3_iS0_S0__param_1,
	.param .u64 .ptr .align 1 _Z6MatAddPA3_iS0_S0__param_2
)
{
	.reg .b32 	%r<6>;
	.reg .b64 	%rd<15>;

	ld.param.u64 	%rd1, [_Z6MatAddPA3_iS0_S0__param_0];
	ld.param.u64 	%rd2, [_Z6MatAddPA3_iS0_S0__param_1];
	ld.param.u64 	%rd3, [_Z6MatAddPA3_iS0_S0__param_2];
	cvta.to.global.u64 	%rd4, %rd3;
	cvta.to.global.u64 	%rd5, %rd2;
	cvta.to.global.u64 	%rd6, %rd1;
	mov.u32 	%r1, %tid.x;
	mov.u32 	%r2, %tid.y;
	mul.wide.u32 	%rd7, %r1, 12;
	add.s64 	%rd8, %rd6, %rd7;
	mul.wide.u32 	%rd9, %r2, 4;
	add.s64 	%rd10, %rd8, %rd9;
	ld.global.u32 	%r3, [%rd10];
	add.s64 	%rd11, %rd5, %rd7;
	add.s64 	%rd12, %rd11, %rd9;
	ld.global.u32 	%r4, [%rd12];
	add.s32 	%r5, %r4, %r3;
	add.s64 	%rd13, %rd4, %rd7;
	add.s64 	%rd14, %rd13, %rd9;
	st.global.u32 	[%rd14], %r5;
	ret;

}


// ===== COMPILED SASS (sm_100) =====

	.target	sm_100

	.elftype	@"ET_EXEC"


//--------------------- .note.nv.tkinfo           --------------------------
	.section	.note.nv.tkinfo,"",@"SHT_NOTE"
	.sectionflags	@"SHF_NOTE_NV_TKINFO"
	.tkinfo
        /*0018*/ 	.word	0x00000002
        /*0030*/ 	.string	""
        /*0030*/ 	.string	"ptxas"
        /*0030*/ 	.string	"Cuda compilation tools, release 13.0, V13.0.88"
        /*0030*/ 	.string	"Build cuda_13.0.r13.0/compiler.36424714_0"
        /*0030*/ 	.string	"-arch sm_100 -m 64 "



//--------------------- .note.nv.cuinfo           --------------------------
	.section	.note.nv.cuinfo,"",@"SHT_NOTE"
	.sectionflags	@"SHF_NOTE_NV_CUINFO"
        /*0018*/ 	.short	0x0002
        /*001a*/ 	.short	0x0064
        /*001c*/ 	.short	0x0082
	.zero		2


//--------------------- .nv.info                  --------------------------
	.section	.nv.info,"",@"SHT_CUDA_INFO"
	.align	4


	//----- nvinfo : EIATTR_REGCOUNT
	.align		4
        /*0000*/ 	.byte	0x04, 0x2f
        /*0002*/ 	.short	(.L_1 - .L_0)
	.align		4
.L_0:
        /*0004*/ 	.word	index@(_Z6MatAddPA3_iS0_S0_)
        /*0008*/ 	.word	0x0000000e


	//----- nvinfo : EIATTR_FRAME_SIZE
	.align		4
.L_1:
        /*000c*/ 	.byte	0x04, 0x11
        /*000e*/ 	.short	(.L_3 - .L_2)
	.align		4
.L_2:
        /*0010*/ 	.word	index@(_Z6MatAddPA3_iS0_S0_)
        /*0014*/ 	.word	0x00000000


	//----- nvinfo : EIATTR_MIN_STACK_SIZE
	.align		4
.L_3:
        /*0018*/ 	.byte	0x04, 0x12
        /*001a*/ 	.short	(.L_5 - .L_4)
	.align		4
.L_4:
        /*001c*/ 	.word	index@(_Z6MatAddPA3_iS0_S0_)
        /*0020*/ 	.word	0x00000000
.L_5:


//--------------------- .nv.compat                --------------------------
	.section	.nv.compat,"",@"SHT_CUDA_COMPAT_INFO"
	.align	4
        /*0000*/ 	.byte	0x02, 0x09, 0x00, 0x00, 0x02, 0x02, 0x01, 0x00, 0x02, 0x05, 0x05, 0x00, 0x03, 0x07, 0x01, 0x01
        /*0010*/ 	.byte	0x02, 0x03, 0x00, 0x00, 0x02, 0x06, 0x01, 0x00, 0x04, 0x0b, 0x08, 0x00, 0x09, 0x00, 0x00, 0x00
        /*0020*/ 	.byte	0x00, 0x00, 0x00, 0x00


//--------------------- .nv.info._Z6MatAddPA3_iS0_S0_ --------------------------
	.section	.nv.info._Z6MatAddPA3_iS0_S0_,"",@"SHT_CUDA_INFO"
	.sectionflags	@""
	.align	4


	//----- nvinfo : EIATTR_CUDA_API_VERSION
	.align		4
        /*0000*/ 	.byte	0x04, 0x37
        /*0002*/ 	.short	(.L_7 - .L_6)
.L_6:
        /*0004*/ 	.word	0x00000082


	//----- nvinfo : EIATTR_KPARAM_INFO
	.align		4
.L_7:
        /*0008*/ 	.byte	0x04, 0x17
        /*000a*/ 	.short	(.L_9 - .L_8)
.L_8:
        /*000c*/ 	.word	0x00000000
        /*0010*/ 	.short	0x0002
        /*0012*/ 	.short	0x0010
        /*0014*/ 	.byte	0x00, 0xf5, 0x21, 0x00


	//----- nvinfo : EIATTR_KPARAM_INFO
	.align		4
.L_9:
        /*0018*/ 	.byte	0x04, 0x17
        /*001a*/ 	.short	(.L_11 - .L_10)
.L_10:
        /*001c*/ 	.word	0x00000000
        /*0020*/ 	.short	0x0001
        /*0022*/ 	.short	0x0008
        /*0024*/ 	.byte	0x00, 0xf5, 0x21, 0x00


	//----- nvinfo : EIATTR_KPARAM_INFO
	.align		4
.L_11:
        /*0028*/ 	.byte	0x04, 0x17
        /*002a*/ 	.short	(.L_13 - .L_12)
.L_12:
        /*002c*/ 	.word	0x00000000
        /*0030*/ 	.short	0x0000
        /*0032*/ 	.short	0x0000
        /*0034*/ 	.byte	0x00, 0xf5, 0x21, 0x00


	//----- nvinfo : EIATTR_SPARSE_MMA_MASK
	.align		4
.L_13:
        /*0038*/ 	.byte	0x03, 0x50
        /*003a*/ 	.short	0x0000


	//----- nvinfo : EIATTR_MAXREG_COUNT
	.align		4
        /*003c*/ 	.byte	0x03, 0x1b
        /*003e*/ 	.short	0x00ff


	//----- nvinfo : EIATTR_MERCURY_ISA_VERSION
	.align		4
        /*0040*/ 	.byte	0x03, 0x5f
        /*0042*/ 	.short	0x0101


	//----- nvinfo : EIATTR_VRC_CTA_INIT_COUNT
	.align		4
        /*0044*/ 	.byte	0x02, 0x4a
	.zero		1
	.zero		1


	//----- nvinfo : EIATTR_EXIT_INSTR_OFFSETS
	.align		4
        /*0048*/ 	.byte	0x04, 0x1c
        /*004a*/ 	.short	(.L_15 - .L_14)


	//   ....[0]....
.L_14:
        /*004c*/ 	.word	0x00000110


	//----- nvinfo : EIATTR_CBANK_PARAM_SIZE
	.align		4
.L_15:
        /*0050*/ 	.byte	0x03, 0x19
        /*0052*/ 	.short	0x0018


	//----- nvinfo : EIATTR_PARAM_CBANK
	.align		4
        /*0054*/ 	.byte	0x04, 0x0a
        /*0056*/ 	.short	(.L_17 - .L_16)
	.align		4
.L_16:
        /*0058*/ 	.word	index@(.nv.constant0._Z6MatAddPA3_iS0_S0_)
        /*005c*/ 	.short	0x0380
        /*005e*/ 	.short	0x0018


	//----- nvinfo : EIATTR_SW_WAR
	.align		4
.L_17:
        /*0060*/ 	.byte	0x04, 0x36
        /*0062*/ 	.short	(.L_19 - .L_18)
.L_18:
        /*0064*/ 	.word	0x00000008
.L_19:


//--------------------- .nv.callgraph             --------------------------
	.section	.nv.callgraph,"",@"SHT_CUDA_CALLGRAPH"
	.align	4
	.sectionentsize	8
	.align		4
        /*0000*/ 	.word	0x00000000
	.align		4
        /*0004*/ 	.word	0xffffffff
	.align		4
        /*0008*/ 	.word	0x00000000
	.align		4
        /*000c*/ 	.word	0xfffffffe
	.align		4
        /*0010*/ 	.word	0x00000000
	.align		4
        /*0014*/ 	.word	0xfffffffd
	.align		4
        /*0018*/ 	.word	0x00000000
	.align		4
        /*001c*/ 	.word	0xfffffffc


//--------------------- .text._Z6MatAddPA3_iS0_S0_ --------------------------
	.section	.text._Z6MatAddPA3_iS0_S0_,"ax",@progbits
	.align	128
        .global         _Z6MatAddPA3_iS0_S0_
        .type           _Z6MatAddPA3_iS0_S0_,@function
        .size           _Z6MatAddPA3_iS0_S0_,(.L_x_1 - _Z6MatAddPA3_iS0_S0_)
        .other          _Z6MatAddPA3_iS0_S0_,@"STO_CUDA_ENTRY STV_DEFAULT"
_Z6MatAddPA3_iS0_S0_:
.text._Z6MatAddPA3_iS0_S0_:
[----:B------:R-:W-:Y:S01]  /*0000*/  LDC R1, c[0x0][0x37c] ;  /* 0x0000df00ff017b82 */ /* 0x000fe20000000800 */
[----:B------:R-:W0:Y:S07]  /*0010*/  S2R R9, SR_TID.X ;  /* 0x0000000000097919 */ /* 0x000e2e0000002100 */
[----:B------:R-:W0:Y:S01]  /*0020*/  LDC.64 R2, c[0x0][0x380] ;  /* 0x0000e000ff027b82 */ /* 0x000e220000000a00 */
[----:B------:R-:W1:Y:S01]  /*0030*/  LDCU.64 UR4, c[0x0][0x358] ;  /* 0x00006b00ff0477ac */ /* 0x000e620008000a00 */
[----:B------:R-:W2:Y:S06]  /*0040*/  S2R R11, SR_TID.Y ;  /* 0x00000000000b7919 */ /* 0x000eac0000002200 */
[----:B------:R-:W3:Y:S08]  /*0050*/  LDC.64 R4, c[0x0][0x388] ;  /* 0x0000e200ff047b82 */ /* 0x000ef00000000a00 */
[----:B------:R-:W4:Y:S01]  /*0060*/  LDC.64 R6, c[0x0][0x390] ;  /* 0x0000e400ff067b82 */ /* 0x000f220000000a00 */
[----:B0-----:R-:W-:-:S04]  /*0070*/  IMAD.WIDE.U32 R2, R9, 0xc, R2 ;  /* 0x0000000c09027825 */ /* 0x001fc800078e0002 */
[----:B---3--:R-:W-:-:S04]  /*0080*/  IMAD.WIDE.U32 R4, R9, 0xc, R4 ;  /* 0x0000000c09047825 */ /* 0x008fc800078e0004 */
[----:B--2---:R-:W-:-:S04]  /*0090*/  IMAD.WIDE.U32 R2, R11, 0x4, R2 ;  /* 0x000000040b027825 */ /* 0x004fc800078e0002 */
[----:B------:R-:W-:Y:S02]  /*00a0*/  IMAD.WIDE.U32 R4, R11, 0x4, R4 ;  /* 0x000000040b047825 */ /* 0x000fe400078e0004 */
[----:B-1----:R-:W2:Y:S04]  /*00b0*/  LDG.E R2, desc[UR4][R2.64] ;  /* 0x0000000402027981 */ /* 0x002ea8000c1e1900 */
[----:B------:R-:W2:Y:S01]  /*00c0*/  LDG.E R5, desc[UR4][R4.64] ;  /* 0x0000000404057981 */ /* 0x000ea2000c1e1900 */
[----:B----4-:R-:W-:-:S04]  /*00d0*/  IMAD.WIDE.U32 R6, R9, 0xc, R6 ;  /* 0x0000000c09067825 */ /* 0x010fc800078e0006 */
[----:B------:R-:W-:Y:S01]  /*00e0*/  IMAD.WIDE.U32 R6, R11, 0x4, R6 ;  /* 0x000000040b067825 */ /* 0x000fe200078e0006 */
[----:B--2---:R-:W-:-:S05]  /*00f0*/  IADD3 R9, PT, PT, R2, R5, RZ ;  /* 0x0000000502097210 */ /* 0x004fca0007ffe0ff */
[----:B------:R-:W-:Y:S01]  /*0100*/  STG.E desc[UR4][R6.64], R9 ;  /* 0x0000000906007986 */ /* 0x000fe2000c101904 */
[----:B------:R-:W-:Y:S05]  /*0110*/  EXIT ;  /* 0x000000000000794d */ /* 0x000fea0003800000 */
.L_x_0:
[----:B------:R-:W-:-:S00]  /*0120*/  BRA `(.L_x_0) ;  /* 0xfffffffc00fc7947 */ /* 0x000fc0000383ffff */
[----:B------:R-:W-:-:S00]  /*0130*/  NOP ;  /* 0x0000000000007918 */ /* 0x000fc00000000000 */
        /* <DEDUP_REMOVED lines=12> */
.L_x_1:


//--------------------- .nv.shared.reserved.0     --------------------------
	.section	.nv.shared.reserved.0,"aw",@nobits
	.weak		__nv_reservedSMEM_offset_0_alias
	.size		__nv_reservedSMEM_offset_0_alias, 0, 64
	.other		__nv_reservedSMEM_offset_0_alias,@"STO_CUDA_RESERVED_SHARED STV_DEFAULT"
__nv_reservedSMEM_offset_0_alias:
	.zero		0
	.zero		64


//--------------------- .nv.constant0._Z6MatAddPA3_iS0_S0_ --------------------------
	.section	.nv.constant0._Z6MatAddPA3_iS0_S0_,"a",@progbits
	.sectionflags	@""
	.align	4
.nv.constant0._Z6MatAddPA3_iS0_S0_:
	.zero		920


//--------------------- SYMBOLS --------------------------

	.type		.nv.reservedSmem.offset0,@object
	.size		.nv.reservedSmem.offset0,0x4
